	.headerflags	@"EF_CUDA_TEXMODE_UNIFIED EF_CUDA_64BIT_ADDRESS EF_CUDA_ACCELERATORS EF_CUDA_SM90 EF_CUDA_VIRTUAL_SM(EF_CUDA_SM90)"
	.elftype	@"ET_EXEC"


//--------------------- .nv.info                  --------------------------
	.section	.nv.info,"",@"SHT_CUDA_INFO"
	.align	4


	//----- nvinfo : EIATTR_REGCOUNT
	.align		4
        /*0000*/ 	.byte	0x04, 0x2f
        /*0002*/ 	.short	(.L_3 - .L_2)
	.align		4
.L_2:
        /*0004*/ 	.word	index@(triton_poi_fused__native_batch_norm_legit_no_training_add_convolution_native_batch_norm_backward_relu_36)
        /*0008*/ 	.word	0x00000020


	//----- nvinfo : EIATTR_MIN_STACK_SIZE
	.align		4
.L_3:
        /*000c*/ 	.byte	0x04, 0x12
        /*000e*/ 	.short	(.L_5 - .L_4)
	.align		4
.L_4:
        /*0010*/ 	.word	index@(triton_poi_fused__native_batch_norm_legit_no_training_add_convolution_native_batch_norm_backward_relu_36)
        /*0014*/ 	.word	0x00000000


	//----- nvinfo : EIATTR_FRAME_SIZE
	.align		4
.L_5:
        /*0018*/ 	.byte	0x04, 0x11
        /*001a*/ 	.short	(.L_7 - .L_6)
	.align		4
.L_6:
        /*001c*/ 	.word	index@(triton_poi_fused__native_batch_norm_legit_no_training_add_convolution_native_batch_norm_backward_relu_36)
        /*0020*/ 	.word	0x00000000


	//----- nvinfo : EIATTR_MIN_STACK_SIZE
	.align		4
.L_7:
        /*0024*/ 	.byte	0x04, 0x12
        /*0026*/ 	.short	(.L_9 - .L_8)
	.align		4
.L_8:
        /*0028*/ 	.word	index@(triton_poi_fused__native_batch_norm_legit_no_training_add_convolution_native_batch_norm_backward_relu_36)
        /*002c*/ 	.word	0x00000000
.L_9:


//--------------------- .nv.info.triton_poi_fused__native_batch_norm_legit_no_training_add_convolution_native_batch_norm_backward_relu_36 --------------------------
	.section	.nv.info.triton_poi_fused__native_batch_norm_legit_no_training_add_convolution_native_batch_norm_backward_relu_36,"",@"SHT_CUDA_INFO"
	.sectionflags	@""
	.align	4


	//----- nvinfo : EIATTR_CUDA_API_VERSION
	.align		4
        /*0000*/ 	.byte	0x04, 0x37
        /*0002*/ 	.short	(.L_11 - .L_10)
.L_10:
        /*0004*/ 	.word	0x0000007c


	//----- nvinfo : EIATTR_KPARAM_INFO
	.align		4
.L_11:
        /*0008*/ 	.byte	0x04, 0x17
        /*000a*/ 	.short	(.L_13 - .L_12)
.L_12:
        /*000c*/ 	.word	0x00000000
        /*0010*/ 	.short	0x000f
        /*0012*/ 	.short	0x0078
        /*0014*/ 	.byte	0x00, 0xf0, 0x11, 0x00


	//----- nvinfo : EIATTR_KPARAM_INFO
	.align		4
.L_13:
        /*0018*/ 	.byte	0x04, 0x17
        /*001a*/ 	.short	(.L_15 - .L_14)
.L_14:
        /*001c*/ 	.word	0x00000000
        /*0020*/ 	.short	0x000e
        /*0022*/ 	.short	0x0070
        /*0024*/ 	.byte	0x00, 0xf4, 0x21, 0x00


	//----- nvinfo : EIATTR_KPARAM_INFO
	.align		4
.L_15:
        /*0028*/ 	.byte	0x04, 0x17
        /*002a*/ 	.short	(.L_17 - .L_16)
.L_16:
        /*002c*/ 	.word	0x00000000
        /*0030*/ 	.short	0x000d
        /*0032*/ 	.short	0x0068
        /*0034*/ 	.byte	0x00, 0xf4, 0x21, 0x00


	//----- nvinfo : EIATTR_KPARAM_INFO
	.align		4
.L_17:
        /*0038*/ 	.byte	0x04, 0x17
        /*003a*/ 	.short	(.L_19 - .L_18)
.L_18:
        /*003c*/ 	.word	0x00000000
        /*0040*/ 	.short	0x000c
        /*0042*/ 	.short	0x0060
        /*0044*/ 	.byte	0x00, 0xf4, 0x21, 0x00


	//----- nvinfo : EIATTR_KPARAM_INFO
	.align		4
.L_19:
        /*0048*/ 	.byte	0x04, 0x17
        /*004a*/ 	.short	(.L_21 - .L_20)
.L_20:
        /*004c*/ 	.word	0x00000000
        /*0050*/ 	.short	0x000b
        /*0052*/ 	.short	0x0058
        /*0054*/ 	.byte	0x00, 0xf4, 0x21, 0x00


	//----- nvinfo : EIATTR_KPARAM_INFO
	.align		4
.L_21:
        /*0058*/ 	.byte	0x04, 0x17
        /*005a*/ 	.short	(.L_23 - .L_22)
.L_22:
        /*005c*/ 	.word	0x00000000
        /*0060*/ 	.short	0x000a
        /*0062*/ 	.short	0x0050
        /*0064*/ 	.byte	0x00, 0xf4, 0x21, 0x00


	//----- nvinfo : EIATTR_KPARAM_INFO
	.align		4
.L_23:
        /*0068*/ 	.byte	0x04, 0x17
        /*006a*/ 	.short	(.L_25 - .L_24)
.L_24:
        /*006c*/ 	.word	0x00000000
        /*0070*/ 	.short	0x0009
        /*0072*/ 	.short	0x0048
        /*0074*/ 	.byte	0x00, 0xf4, 0x21, 0x00


	//----- nvinfo : EIATTR_KPARAM_INFO
	.align		4
.L_25:
        /*0078*/ 	.byte	0x04, 0x17
        /*007a*/ 	.short	(.L_27 - .L_26)
.L_26:
        /*007c*/ 	.word	0x00000000
        /*0080*/ 	.short	0x0008
        /*0082*/ 	.short	0x0040
        /*0084*/ 	.byte	0x00, 0xf4, 0x21, 0x00


	//----- nvinfo : EIATTR_KPARAM_INFO
	.align		4
.L_27:
        /*0088*/ 	.byte	0x04, 0x17
        /*008a*/ 	.short	(.L_29 - .L_28)
.L_28:
        /*008c*/ 	.word	0x00000000
        /*0090*/ 	.short	0x0007
        /*0092*/ 	.short	0x0038
        /*0094*/ 	.byte	0x00, 0xf4, 0x21, 0x00


	//----- nvinfo : EIATTR_KPARAM_INFO
	.align		4
.L_29:
        /*0098*/ 	.byte	0x04, 0x17
        /*009a*/ 	.short	(.L_31 - .L_30)
.L_30:
        /*009c*/ 	.word	0x00000000
        /*00a0*/ 	.short	0x0006
        /*00a2*/ 	.short	0x0030
        /*00a4*/ 	.byte	0x00, 0xf4, 0x21, 0x00


	//----- nvinfo : EIATTR_KPARAM_INFO
	.align		4
.L_31:
        /*00a8*/ 	.byte	0x04, 0x17
        /*00aa*/ 	.short	(.L_33 - .L_32)
.L_32:
        /*00ac*/ 	.word	0x00000000
        /*00b0*/ 	.short	0x0005
        /*00b2*/ 	.short	0x0028
        /*00b4*/ 	.byte	0x00, 0xf4, 0x21, 0x00


	//----- nvinfo : EIATTR_KPARAM_INFO
	.align		4
.L_33:
        /*00b8*/ 	.byte	0x04, 0x17
        /*00ba*/ 	.short	(.L_35 - .L_34)
.L_34:
        /*00bc*/ 	.word	0x00000000
        /*00c0*/ 	.short	0x0004
        /*00c2*/ 	.short	0x0020
        /*00c4*/ 	.byte	0x00, 0xf4, 0x21, 0x00


	//----- nvinfo : EIATTR_KPARAM_INFO
	.align		4
.L_35:
        /*00c8*/ 	.byte	0x04, 0x17
        /*00ca*/ 	.short	(.L_37 - .L_36)
.L_36:
        /*00cc*/ 	.word	0x00000000
        /*00d0*/ 	.short	0x0003
        /*00d2*/ 	.short	0x0018
        /*00d4*/ 	.byte	0x00, 0xf4, 0x21, 0x00


	//----- nvinfo : EIATTR_KPARAM_INFO
	.align		4
.L_37:
        /*00d8*/ 	.byte	0x04, 0x17
        /*00da*/ 	.short	(.L_39 - .L_38)
.L_38:
        /*00dc*/ 	.word	0x00000000
        /*00e0*/ 	.short	0x0002
        /*00e2*/ 	.short	0x0010
        /*00e4*/ 	.byte	0x00, 0xf4, 0x21, 0x00


	//----- nvinfo : EIATTR_KPARAM_INFO
	.align		4
.L_39:
        /*00e8*/ 	.byte	0x04, 0x17
        /*00ea*/ 	.short	(.L_41 - .L_40)
.L_40:
        /*00ec*/ 	.word	0x00000000
        /*00f0*/ 	.short	0x0001
        /*00f2*/ 	.short	0x0008
        /*00f4*/ 	.byte	0x00, 0xf4, 0x21, 0x00


	//----- nvinfo : EIATTR_KPARAM_INFO
	.align		4
.L_41:
        /*00f8*/ 	.byte	0x04, 0x17
        /*00fa*/ 	.short	(.L_43 - .L_42)
.L_42:
        /*00fc*/ 	.word	0x00000000
        /*0100*/ 	.short	0x0000
        /*0102*/ 	.short	0x0000
        /*0104*/ 	.byte	0x00, 0xf4, 0x21, 0x00


	//----- nvinfo : EIATTR_SPARSE_MMA_MASK
	.align		4
.L_43:
        /*0108*/ 	.byte	0x03, 0x50
        /*010a*/ 	.short	0x0000


	//----- nvinfo : EIATTR_MAXREG_COUNT
	.align		4
        /*010c*/ 	.byte	0x03, 0x1b
        /*010e*/ 	.short	0x00ff


	//----- nvinfo : EIATTR_EXIT_INSTR_OFFSETS
	.align		4
        /*0110*/ 	.byte	0x04, 0x1c
        /*0112*/ 	.short	(.L_45 - .L_44)


	//   ....[0]....
.L_44:
        /*0114*/ 	.word	0x000005d0


	//----- nvinfo : EIATTR_REQNTID
	.align		4
.L_45:
        /*0118*/ 	.byte	0x04, 0x10
        /*011a*/ 	.short	(.L_47 - .L_46)
.L_46:
        /*011c*/ 	.word	0x00000080
        /*0120*/ 	.word	0x00000001
        /*0124*/ 	.word	0x00000001


	//----- nvinfo : EIATTR_CBANK_PARAM_SIZE
	.align		4
.L_47:
        /*0128*/ 	.byte	0x03, 0x19
        /*012a*/ 	.short	0x007c


	//----- nvinfo : EIATTR_PARAM_CBANK
	.align		4
        /*012c*/ 	.byte	0x04, 0x0a
        /*012e*/ 	.short	(.L_49 - .L_48)
	.align		4
.L_48:
        /*0130*/ 	.word	index@(.nv.constant0.triton_poi_fused__native_batch_norm_legit_no_training_add_convolution_native_batch_norm_backward_relu_36)
        /*0134*/ 	.short	0x0210
        /*0136*/ 	.short	0x007c


	//----- nvinfo : EIATTR_SW_WAR
	.align		4
.L_49:
        /*0138*/ 	.byte	0x04, 0x36
        /*013a*/ 	.short	(.L_51 - .L_50)
.L_50:
        /*013c*/ 	.word	0x00000008
.L_51:


//--------------------- .nv.callgraph             --------------------------
	.section	.nv.callgraph,"",@"SHT_CUDA_CALLGRAPH"
	.align	4
	.sectionentsize	8
	.align		4
        /*0000*/ 	.word	0x00000000
	.align		4
        /*0004*/ 	.word	0xffffffff
	.align		4
        /*0008*/ 	.word	0x00000000
	.align		4
        /*000c*/ 	.word	0xfffffffe
	.align		4
        /*0010*/ 	.word	0x00000000
	.align		4
        /*0014*/ 	.word	0xfffffffd
	.align		4
        /*0018*/ 	.word	0x00000000
	.align		4
        /*001c*/ 	.word	0xfffffffc


//--------------------- .nv.constant4             --------------------------
	.section	.nv.constant4,"a",@progbits
	.align	8
	.align		8
.nv.constant4:
        /*0000*/ 	.dword	_$_str
	.align		8
        /*0008*/ 	.dword	_$_str_$_2


//--------------------- .text.triton_poi_fused__native_batch_norm_legit_no_training_add_convolution_native_batch_norm_backward_relu_36 --------------------------
	.section	.text.triton_poi_fused__native_batch_norm_legit_no_training_add_convolution_native_batch_norm_backward_relu_36,"ax",@progbits
	.align	128
        .global         triton_poi_fused__native_batch_norm_legit_no_training_add_convolution_native_batch_norm_backward_relu_36
        .type           triton_poi_fused__native_batch_norm_legit_no_training_add_convolution_native_batch_norm_backward_relu_36,@function
        .size           triton_poi_fused__native_batch_norm_legit_no_training_add_convolution_native_batch_norm_backward_relu_36,(.L_x_1 - triton_poi_fused__native_batch_norm_legit_no_training_add_convolution_native_batch_norm_backward_relu_36)
        .other          triton_poi_fused__native_batch_norm_legit_no_training_add_convolution_native_batch_norm_backward_relu_36,@"STO_CUDA_ENTRY STV_DEFAULT"
triton_poi_fused__native_batch_norm_legit_no_training_add_convolution_native_batch_norm_backward_relu_36:
.text.triton_poi_fused__native_batch_norm_legit_no_training_add_convolution_native_batch_norm_backward_relu_36:
[----:B------:R-:W-:Y:S01]  /*0000*/  LDC R1, c[0x0][0x28] ;  /* 0x00000a00ff017b82 */ /* 0x000fe20000000800 */
[----:B------:R-:W1:Y:S07]  /*0010*/  S2R R0, SR_TID.X ;  /* 0x0000000000007919 */ /* 0x000e6e0000002100 */
[----:B------:R-:W2:Y:S01]  /*0020*/  LDC.64 R4, c[0x0][0x250] ;  /* 0x00009400ff047b82 */ /* 0x000ea20000000a00 */
[----:B------:R-:W-:Y:S01]  /*0030*/  ULDC.64 UR4, c[0x0][0x208] ;  /* 0x0000820000047ab9 */ /* 0x000fe20000000a00 */
[----:B------:R-:W3:Y:S06]  /*0040*/  S2R R19, SR_CTAID.X ;  /* 0x0000000000137919 */ /* 0x000eec0000002500 */
[----:B------:R-:W4:Y:S08]  /*0050*/  LDC.64 R28, c[0x0][0x218] ;  /* 0x00008600ff1c7b82 */ /* 0x000f300000000a00 */
[----:B------:R-:W5:Y:S08]  /*0060*/  LDC.64 R6, c[0x0][0x210] ;  /* 0x00008400ff067b82 */ /* 0x000f700000000a00 */
[----:B------:R-:W4:Y:S01]  /*0070*/  LDC.64 R8, c[0x0][0x220] ;  /* 0x00008800ff087b82 */ /* 0x000f220000000a00 */
[----:B-1----:R-:W-:-:S07]  /*0080*/  SHF.L.U32 R0, R0, 0x1, RZ ;  /* 0x0000000100007819 */ /* 0x002fce00000006ff */
[----:B------:R-:W1:Y:S01]  /*0090*/  LDC.64 R26, c[0x0][0x228] ;  /* 0x00008a00ff1a7b82 */ /* 0x000e620000000a00 */
[----:B---3--:R-:W-:Y:S02]  /*00a0*/  SHF.R.S32.HI R2, RZ, 0x17, R19 ;  /* 0x00000017ff027819 */ /* 0x008fe40000011413 */
[----:B------:R-:W-:Y:S02]  /*00b0*/  LOP3.LUT R0, R0, 0xfe, RZ, 0xc0, !PT ;  /* 0x000000fe00007812 */ /* 0x000fe400078ec0ff */
[----:B------:R-:W-:-:S03]  /*00c0*/  SGXT R2, R2, 0x1 ;  /* 0x000000010202781a */ /* 0x000fc60000000200 */
[----:B------:R-:W3:Y:S01]  /*00d0*/  LDC.64 R10, c[0x0][0x230] ;  /* 0x00008c00ff0a7b82 */ /* 0x000ee20000000a00 */
[----:B------:R-:W-:-:S04]  /*00e0*/  LEA R19, R19, R0, 0x8 ;  /* 0x0000000013137211 */ /* 0x000fc800078e40ff */
[----:B------:R-:W-:-:S03]  /*00f0*/  LEA.HI R2, R2, R19, RZ, 0x8 ;  /* 0x0000001302027211 */ /* 0x000fc600078f40ff */
[----:B------:R-:W3:Y:S01]  /*0100*/  LDC.64 R24, c[0x0][0x248] ;  /* 0x00009200ff187b82 */ /* 0x000ee20000000a00 */
[----:B------:R-:W-:-:S04]  /*0110*/  SHF.R.S32.HI R2, RZ, 0x8, R2 ;  /* 0x00000008ff027819 */ /* 0x000fc80000011402 */
[----:B------:R-:W-:-:S03]  /*0120*/  LEA.HI R0, R2, R2, RZ, 0x2 ;  /* 0x0000000202007211 */ /* 0x000fc600078f10ff */
[----:B------:R-:W3:Y:S01]  /*0130*/  LDC.64 R12, c[0x0][0x258] ;  /* 0x00009600ff0c7b82 */ /* 0x000ee20000000a00 */
[----:B------:R-:W-:-:S04]  /*0140*/  LOP3.LUT R23, R0, 0xfffffffc, RZ, 0xc0, !PT ;  /* 0xfffffffc00177812 */ /* 0x000fc800078ec0ff */
[----:B------:R-:W-:-:S03]  /*0150*/  IADD3 R23, R2, -R23, RZ ;  /* 0x8000001702177210 */ /* 0x000fc60007ffe0ff */
[----:B------:R-:W3:Y:S02]  /*0160*/  LDC.64 R16, c[0x0][0x260] ;  /* 0x00009800ff107b82 */ /* 0x000ee40000000a00 */
[----:B--2---:R-:W-:-:S05]  /*0170*/  IMAD.WIDE R4, R23, 0x4, R4 ;  /* 0x0000000417047825 */ /* 0x004fca00078e0204 */
[----:B------:R5:W2:Y:S01]  /*0180*/  LDG.E.EL R18, desc[UR4][R4.64] ;  /* 0x0000000404127981 */ /* 0x000aa2000c2e1900 */
[----:B----4-:R-:W-:Y:S01]  /*0190*/  IMAD.WIDE R28, R23, 0x4, R28 ;  /* 0x00000004171c7825 */ /* 0x010fe200078e021c */
[----:B------:R-:W4:Y:S03]  /*01a0*/  LDC.64 R14, c[0x0][0x238] ;  /* 0x00008e00ff0e7b82 */ /* 0x000f260000000a00 */
[----:B0-----:R-:W-:Y:S01]  /*01b0*/  IMAD.WIDE R8, R19, 0x4, R8 ;  /* 0x0000000413087825 */ /* 0x001fe200078e0208 */
[----:B------:R-:W2:Y:S03]  /*01c0*/  LDG.E.EL R21, desc[UR4][R28.64] ;  /* 0x000000041c157981 */ /* 0x000ea6000c2e1900 */
[----:B-1----:R-:W-:Y:S01]  /*01d0*/  IMAD.WIDE R26, R23, 0x4, R26 ;  /* 0x00000004171a7825 */ /* 0x002fe200078e021a */
[----:B------:R-:W0:Y:S01]  /*01e0*/  LDC.64 R2, c[0x0][0x240] ;  /* 0x00009000ff027b82 */ /* 0x000e220000000a00 */
[----:B------:R-:W2:Y:S02]  /*01f0*/  LDG.E.64 R8, desc[UR4][R8.64] ;  /* 0x0000000408087981 */ /* 0x000ea4000c1e1b00 */
[----:B-----5:R-:W-:-:S02]  /*0200*/  IMAD.WIDE R4, R19, 0x4, R6 ;  /* 0x0000000413047825 */ /* 0x020fc400078e0206 */
[----:B------:R-:W5:Y:S04]  /*0210*/  LDG.E.EL R20, desc[UR4][R26.64] ;  /* 0x000000041a147981 */ /* 0x000f68000c2e1900 */
[----:B------:R-:W5:Y:S01]  /*0220*/  LDG.E.64 R6, desc[UR4][R4.64] ;  /* 0x0000000404067981 */ /* 0x000f62000c1e1b00 */
[----:B---3--:R-:W-:-:S06]  /*0230*/  IMAD.WIDE R10, R19, 0x4, R10 ;  /* 0x00000004130a7825 */ /* 0x008fcc00078e020a */
[----:B------:R-:W3:Y:S01]  /*0240*/  LDG.E.64 R10, desc[UR4][R10.64] ;  /* 0x000000040a0a7981 */ /* 0x000ee2000c1e1b00 */
[----:B------:R-:W-:-:S05]  /*0250*/  IMAD.WIDE R24, R23, 0x4, R24 ;  /* 0x0000000417187825 */ /* 0x000fca00078e0218 */
[----:B------:R1:W3:Y:S01]  /*0260*/  LDG.E.EL R0, desc[UR4][R24.64] ;  /* 0x0000000418007981 */ /* 0x0002e2000c2e1900 */
[----:B------:R-:W-:-:S04]  /*0270*/  IMAD.WIDE R12, R23, 0x4, R12 ;  /* 0x00000004170c7825 */ /* 0x000fc800078e020c */
[C---:B------:R-:W-:Y:S02]  /*0280*/  IMAD.WIDE R16, R23.reuse, 0x4, R16 ;  /* 0x0000000417107825 */ /* 0x040fe400078e0210 */
[----:B------:R0:W3:Y:S02]  /*0290*/  LDG.E.EL R12, desc[UR4][R12.64] ;  /* 0x000000040c0c7981 */ /* 0x0000e4000c2e1900 */
[C---:B----4-:R-:W-:Y:S01]  /*02a0*/  IMAD.WIDE R14, R23.reuse, 0x4, R14 ;  /* 0x00000004170e7825 */ /* 0x050fe200078e020e */
[----:B-1----:R-:W1:Y:S01]  /*02b0*/  LDC.64 R24, c[0x0][0x270] ;  /* 0x00009c00ff187b82 */ /* 0x002e620000000a00 */
[----:B------:R-:W4:Y:S02]  /*02c0*/  LDG.E.EL R17, desc[UR4][R16.64] ;  /* 0x0000000410117981 */ /* 0x000f24000c2e1900 */
[----:B0-----:R-:W-:Y:S02]  /*02d0*/  IMAD.WIDE R2, R23, 0x4, R2 ;  /* 0x0000000417027825 */ /* 0x001fe400078e0202 */
[----:B------:R-:W4:Y:S01]  /*02e0*/  LDG.E.EL R14, desc[UR4][R14.64] ;  /* 0x000000040e0e7981 */ /* 0x000f22000c2e1900 */
[----:B------:R-:W-:-:S02]  /*02f0*/  HFMA2.MMA R13, -RZ, RZ, 1.625, 0 ;  /* 0x3e800000ff0d7435 */ /* 0x000fc400000001ff */
[----:B------:R-:W0:Y:S01]  /*0300*/  LDC.64 R22, c[0x0][0x278] ;  /* 0x00009e00ff167b82 */ /* 0x000e220000000a00 */
[----:B------:R0:W4:Y:S01]  /*0310*/  LDG.E.EL R2, desc[UR4][R2.64] ;  /* 0x0000000402027981 */ /* 0x000122000c2e1900 */
[----:B-1----:R-:W-:-:S04]  /*0320*/  IMAD.WIDE R24, R19, 0x4, R24 ;  /* 0x0000000413187825 */ /* 0x002fc800078e0218 */
[----:B0-----:R-:W-:-:S04]  /*0330*/  IMAD.WIDE R22, R19, 0x4, R22 ;  /* 0x0000000413167825 */ /* 0x001fc800078e0216 */
[----:B--2---:R-:W-:-:S04]  /*0340*/  FADD R18, R18, 9.9999997473787516356e-06 ;  /* 0x3727c5ac12127421 */ /* 0x004fc80000000000 */
[----:B------:R-:W0:Y:S02]  /*0350*/  MUFU.SQRT R27, R18 ;  /* 0x00000012001b7308 */ /* 0x000e240000002000 */
[C---:B0-----:R-:W-:Y:S02]  /*0360*/  FSETP.GT.AND P0, PT, R27.reuse, 8.50705917302346158658e+37, PT ;  /* 0x7e8000001b00780b */ /* 0x041fe40003f04000 */
[----:B------:R-:W-:Y:S01]  /*0370*/  FSETP.GEU.AND P1, PT, R27, 1.175494350822287508e-38, PT ;  /* 0x008000001b00780b */ /* 0x000fe20003f2e000 */
[----:B-----5:R-:W-:-:S10]  /*0380*/  FADD R26, R6, R21 ;  /* 0x00000015061a7221 */ /* 0x020fd40000000000 */
[----:B------:R-:W-:-:S04]  /*0390*/  @P0 FMUL R27, R27, 0.25 ;  /* 0x3e8000001b1b0820 */ /* 0x000fc80000400000 */
[----:B------:R-:W-:-:S04]  /*03a0*/  @!P1 FMUL R27, R27, 16777216 ;  /* 0x4b8000001b1b9820 */ /* 0x000fc80000400000 */
[----:B------:R0:W1:Y:S01]  /*03b0*/  MUFU.RCP R6, R27 ;  /* 0x0000001b00067308 */ /* 0x0000620000001000 */
[--C-:B------:R-:W-:Y:S01]  /*03c0*/  FADD R3, R8, R20.reuse ;  /* 0x0000001408037221 */ /* 0x100fe20000000000 */
[----:B------:R-:W-:Y:S01]  /*03d0*/  FADD R16, R9, R20 ;  /* 0x0000001409107221 */ /* 0x000fe20000000000 */
[----:B------:R-:W-:Y:S01]  /*03e0*/  FSEL R13, R13, 1, P0 ;  /* 0x3f8000000d0d7808 */ /* 0x000fe20000000000 */
[----:B------:R-:W-:Y:S01]  /*03f0*/  FADD R7, R7, R21 ;  /* 0x0000001507077221 */ /* 0x000fe20000000000 */
[----:B---3--:R-:W-:Y:S01]  /*0400*/  FADD R3, R10, R3 ;  /* 0x000000030a037221 */ /* 0x008fe20000000000 */
[----:B------:R-:W2:Y:S01]  /*0410*/  LDC.64 R20, c[0x0][0x268] ;  /* 0x00009a00ff147b82 */ /* 0x000ea20000000a00 */
[----:B------:R-:W-:Y:S01]  /*0420*/  FADD R15, R11, R16 ;  /* 0x000000100b0f7221 */ /* 0x000fe20000000000 */
[----:B------:R-:W-:Y:S01]  /*0430*/  @!P1 FMUL R13, R13, 16777216 ;  /* 0x4b8000000d0d9820 */ /* 0x000fe20000400000 */
[----:B------:R-:W-:Y:S02]  /*0440*/  FADD R26, R26, R3 ;  /* 0x000000031a1a7221 */ /* 0x000fe40000000000 */
[----:B0-----:R-:W-:-:S03]  /*0450*/  FADD R27, R7, R15 ;  /* 0x0000000f071b7221 */ /* 0x001fc60000000000 */
[----:B------:R-:W0:Y:S01]  /*0460*/  LDC.64 R8, c[0x0][0x280] ;  /* 0x0000a000ff087b82 */ /* 0x000e220000000a00 */
[----:B-1----:R-:W-:Y:S01]  /*0470*/  FMUL R13, R6, R13 ;  /* 0x0000000d060d7220 */ /* 0x002fe20000400000 */
[C---:B------:R-:W-:Y:S01]  /*0480*/  FADD R6, -R0.reuse, R26 ;  /* 0x0000001a00067221 */ /* 0x040fe20000000100 */
[----:B------:R-:W-:-:S03]  /*0490*/  FADD R7, -R0, R27 ;  /* 0x0000001b00077221 */ /* 0x000fc60000000100 */
[-C--:B------:R-:W-:Y:S01]  /*04a0*/  FMUL R0, R6, R13.reuse ;  /* 0x0000000d06007220 */ /* 0x080fe20000400000 */
[----:B------:R-:W-:-:S03]  /*04b0*/  FMUL R16, R7, R13 ;  /* 0x0000000d07107220 */ /* 0x000fc60000400000 */
[C-C-:B----4-:R-:W-:Y:S01]  /*04c0*/  FFMA R0, R12.reuse, R0, R17.reuse ;  /* 0x000000000c007223 */ /* 0x150fe20000000011 */
[----:B------:R-:W-:Y:S01]  /*04d0*/  FFMA R12, R12, R16, R17 ;  /* 0x000000100c0c7223 */ /* 0x000fe20000000011 */
[C---:B------:R-:W-:Y:S01]  /*04e0*/  FADD R15, -R14.reuse, R15 ;  /* 0x0000000f0e0f7221 */ /* 0x040fe20000000100 */
[----:B------:R-:W-:Y:S02]  /*04f0*/  FADD R14, -R14, R3 ;  /* 0x000000030e0e7221 */ /* 0x000fe40000000100 */
[----:B------:R-:W-:Y:S02]  /*0500*/  FSETP.GEU.AND P0, PT, R0, RZ, PT ;  /* 0x000000ff0000720b */ /* 0x000fe40003f0e000 */
[----:B------:R-:W-:Y:S01]  /*0510*/  FSETP.GEU.AND P1, PT, R12, RZ, PT ;  /* 0x000000ff0c00720b */ /* 0x000fe20003f2e000 */
[----:B--2---:R-:W-:-:S04]  /*0520*/  IMAD.WIDE R20, R19, 0x4, R20 ;  /* 0x0000000413147825 */ /* 0x004fc800078e0214 */
[--C-:B------:R-:W-:Y:S01]  /*0530*/  FADD R11, R11, -R2.reuse ;  /* 0x800000020b0b7221 */ /* 0x100fe20000000000 */
[----:B------:R-:W-:Y:S01]  /*0540*/  FADD R10, R10, -R2 ;  /* 0x800000020a0a7221 */ /* 0x000fe20000000000 */
[----:B------:R-:W-:Y:S02]  /*0550*/  FSEL R2, R0, RZ, P0 ;  /* 0x000000ff00027208 */ /* 0x000fe40000000000 */
[----:B------:R-:W-:Y:S01]  /*0560*/  FSEL R3, R12, RZ, P1 ;  /* 0x000000ff0c037208 */ /* 0x000fe20000800000 */
[----:B0-----:R-:W-:Y:S01]  /*0570*/  IMAD.WIDE R8, R19, 0x4, R8 ;  /* 0x0000000413087825 */ /* 0x001fe200078e0208 */
[----:B------:R-:W-:Y:S04]  /*0580*/  STG.E.64 desc[UR4][R4.64], R26 ;  /* 0x0000001a04007986 */ /* 0x000fe8000c101b04 */
[----:B------:R-:W-:Y:S04]  /*0590*/  STG.E.64 desc[UR4][R20.64], R14 ;  /* 0x0000000e14007986 */ /* 0x000fe8000c101b04 */
[----:B------:R-:W-:Y:S04]  /*05a0*/  STG.E.64 desc[UR4][R24.64], R10 ;  /* 0x0000000a18007986 */ /* 0x000fe8000c101b04 */
[----:B------:R-:W-:Y:S04]  /*05b0*/  STG.E.64 desc[UR4][R22.64], R2 ;  /* 0x0000000216007986 */ /* 0x000fe8000c101b04 */
[----:B------:R-:W-:Y:S01]  /*05c0*/  STG.E.64 desc[UR4][R8.64], R6 ;  /* 0x0000000608007986 */ /* 0x000fe2000c101b04 */
[----:B------:R-:W-:Y:S05]  /*05d0*/  EXIT ;  /* 0x000000000000794d */ /* 0x000fea0003800000 */
.L_x_0:
[----:B------:R-:W-:-:S00]  /*05e0*/  BRA `(.L_x_0) ;  /* 0xfffffffc00fc7947 */ /* 0x000fc0000383ffff */
[----:B------:R-:W-:-:S00]  /*05f0*/  NOP ;  /* 0x0000000000007918 */ /* 0x000fc00000000000 */
        /* <DEDUP_REMOVED lines=8> */
.L_x_1:


//--------------------- .nv.global.init           --------------------------
	.section	.nv.global.init,"aw",@progbits
.nv.global.init:
	.type		_$_str,@object
	.size		_$_str,(_$_str_$_2 - _$_str)
_$_str:
        /*0000*/ 	.byte	0x5f, 0x5f, 0x43, 0x55, 0x44, 0x41, 0x5f, 0x46, 0x54, 0x5a, 0x00
	.type		_$_str_$_2,@object
	.size		_$_str_$_2,(.L_1 - _$_str_$_2)
_$_str_$_2:
        /*000b*/ 	.byte	0x5f, 0x5f, 0x43, 0x55, 0x44, 0x41, 0x5f, 0x50, 0x52, 0x45, 0x43, 0x5f, 0x53, 0x51, 0x52, 0x54
        /*001b*/ 	.byte	0x00
.L_1:


//--------------------- .nv.constant0.triton_poi_fused__native_batch_norm_legit_no_training_add_convolution_native_batch_norm_backward_relu_36 --------------------------
	.section	.nv.constant0.triton_poi_fused__native_batch_norm_legit_no_training_add_convolution_native_batch_norm_backward_relu_36,"a",@progbits
	.sectionflags	@""
	.align	4
.nv.constant0.triton_poi_fused__native_batch_norm_legit_no_training_add_convolution_native_batch_norm_backward_relu_36:
	.zero		652
